//
// Generated by NVIDIA NVVM Compiler
//
// Compiler Build ID: CL-36424714
// Cuda compilation tools, release 13.0, V13.0.88
// Based on NVVM 20.0.0
//

.version 9.0
.target sm_100
.address_size 64

	// .globl	_Z10heatKernelPfS_jjffff
.const .align 8 .u64 gpuCoefficients;

.visible .entry _Z10heatKernelPfS_jjffff(
	.param .u64 .ptr .align 1 _Z10heatKernelPfS_jjffff_param_0,
	.param .u64 .ptr .align 1 _Z10heatKernelPfS_jjffff_param_1,
	.param .u32 _Z10heatKernelPfS_jjffff_param_2,
	.param .u32 _Z10heatKernelPfS_jjffff_param_3,
	.param .f32 _Z10heatKernelPfS_jjffff_param_4,
	.param .f32 _Z10heatKernelPfS_jjffff_param_5,
	.param .f32 _Z10heatKernelPfS_jjffff_param_6,
	.param .f32 _Z10heatKernelPfS_jjffff_param_7
)
{
	.reg .pred 	%p<11>;
	.reg .b32 	%r<19>;
	.reg .b32 	%f<12>;
	.reg .b64 	%rd<5>;

	ld.param.u64 	%rd2, [_Z10heatKernelPfS_jjffff_param_0];
	ld.param.u32 	%r11, [_Z10heatKernelPfS_jjffff_param_2];
	ld.param.f32 	%f1, [_Z10heatKernelPfS_jjffff_param_4];
	mov.u32 	%r12, %ctaid.x;
	mov.u32 	%r13, %ntid.x;
	mov.u32 	%r14, %tid.x;
	mad.lo.s32 	%r1, %r12, %r13, %r14;
	add.s32 	%r2, %r11, -1;
	setp.lt.u32 	%p1, %r2, 2;
	@%p1 bra 	$L__BB0_17;
	cvta.to.global.u64 	%rd3, %rd2;
	mul.wide.u32 	%rd4, %r2, 4;
	add.s64 	%rd1, %rd3, %rd4;
	add.s32 	%r3, %r11, -2;
	add.s32 	%r15, %r11, -3;
	and.b32  	%r4, %r3, 3;
	setp.lt.u32 	%p2, %r15, 3;
	@%p2 bra 	$L__BB0_12;
	and.b32  	%r16, %r3, -4;
	neg.s32 	%r17, %r16;
$L__BB0_3:
	setp.ne.s32 	%p3, %r1, -1;
	bar.sync 	0;
	@%p3 bra 	$L__BB0_5;
	ld.global.f32 	%f2, [%rd1];
	add.f32 	%f3, %f1, %f2;
	st.global.f32 	[%rd1], %f3;
$L__BB0_5:
	setp.ne.s32 	%p4, %r1, -1;
	bar.sync 	0;
	@%p4 bra 	$L__BB0_7;
	ld.global.f32 	%f4, [%rd1];
	add.f32 	%f5, %f1, %f4;
	st.global.f32 	[%rd1], %f5;
$L__BB0_7:
	setp.ne.s32 	%p5, %r1, -1;
	bar.sync 	0;
	@%p5 bra 	$L__BB0_9;
	ld.global.f32 	%f6, [%rd1];
	add.f32 	%f7, %f1, %f6;
	st.global.f32 	[%rd1], %f7;
$L__BB0_9:
	setp.ne.s32 	%p6, %r1, -1;
	bar.sync 	0;
	@%p6 bra 	$L__BB0_11;
	ld.global.f32 	%f8, [%rd1];
	add.f32 	%f9, %f1, %f8;
	st.global.f32 	[%rd1], %f9;
$L__BB0_11:
	add.s32 	%r17, %r17, 4;
	setp.ne.s32 	%p7, %r17, 0;
	@%p7 bra 	$L__BB0_3;
$L__BB0_12:
	setp.eq.s32 	%p8, %r4, 0;
	@%p8 bra 	$L__BB0_17;
	neg.s32 	%r18, %r4;
$L__BB0_14:
	.pragma "nounroll";
	setp.ne.s32 	%p9, %r1, -1;
	bar.sync 	0;
	@%p9 bra 	$L__BB0_16;
	ld.global.f32 	%f10, [%rd1];
	add.f32 	%f11, %f1, %f10;
	st.global.f32 	[%rd1], %f11;
$L__BB0_16:
	add.s32 	%r18, %r18, 1;
	setp.ne.s32 	%p10, %r18, 0;
	@%p10 bra 	$L__BB0_14;
$L__BB0_17:
	ret;

}


// ===== COMPILED SASS (sm_100) =====

	.target	sm_100

	.elftype	@"ET_EXEC"


//--------------------- .note.nv.tkinfo           --------------------------
	.section	.note.nv.tkinfo,"",@"SHT_NOTE"
	.sectionflags	@"SHF_NOTE_NV_TKINFO"
	.tkinfo
        /*0018*/ 	.word	0x00000002
        /*0030*/ 	.string	""
        /*0030*/ 	.string	"ptxas"
        /*0030*/ 	.string	"Cuda compilation tools, release 13.0, V13.0.88"
        /*0030*/ 	.string	"Build cuda_13.0.r13.0/compiler.36424714_0"
        /*0030*/ 	.string	"-arch sm_100 -m 64 "



//--------------------- .note.nv.cuinfo           --------------------------
	.section	.note.nv.cuinfo,"",@"SHT_NOTE"
	.sectionflags	@"SHF_NOTE_NV_CUINFO"
        /*0018*/ 	.short	0x0002
        /*001a*/ 	.short	0x0064
        /*001c*/ 	.short	0x0082
	.zero		2


//--------------------- .nv.info                  --------------------------
	.section	.nv.info,"",@"SHT_CUDA_INFO"
	.align	4


	//----- nvinfo : EIATTR_REGCOUNT
	.align		4
        /*0000*/ 	.byte	0x04, 0x2f
        /*0002*/ 	.short	(.L_2 - .L_1)
	.align		4
.L_1:
        /*0004*/ 	.word	index@(_Z10heatKernelPfS_jjffff)
        /*0008*/ 	.word	0x0000000e


	//----- nvinfo : EIATTR_FRAME_SIZE
	.align		4
.L_2:
        /*000c*/ 	.byte	0x04, 0x11
        /*000e*/ 	.short	(.L_4 - .L_3)
	.align		4
.L_3:
        /*0010*/ 	.word	index@(_Z10heatKernelPfS_jjffff)
        /*0014*/ 	.word	0x00000000


	//----- nvinfo : EIATTR_MIN_STACK_SIZE
	.align		4
.L_4:
        /*0018*/ 	.byte	0x04, 0x12
        /*001a*/ 	.short	(.L_6 - .L_5)
	.align		4
.L_5:
        /*001c*/ 	.word	index@(_Z10heatKernelPfS_jjffff)
        /*0020*/ 	.word	0x00000000
.L_6:


//--------------------- .nv.compat                --------------------------
	.section	.nv.compat,"",@"SHT_CUDA_COMPAT_INFO"
	.align	4
        /*0000*/ 	.byte	0x02, 0x09, 0x00, 0x00, 0x02, 0x02, 0x01, 0x00, 0x02, 0x05, 0x05, 0x00, 0x03, 0x07, 0x01, 0x01
        /*0010*/ 	.byte	0x02, 0x03, 0x00, 0x00, 0x02, 0x06, 0x01, 0x00, 0x04, 0x0b, 0x08, 0x00, 0x09, 0x00, 0x00, 0x00
        /*0020*/ 	.byte	0x00, 0x00, 0x00, 0x00


//--------------------- .nv.info._Z10heatKernelPfS_jjffff --------------------------
	.section	.nv.info._Z10heatKernelPfS_jjffff,"",@"SHT_CUDA_INFO"
	.sectionflags	@""
	.align	4


	//----- nvinfo : EIATTR_CUDA_API_VERSION
	.align		4
        /*0000*/ 	.byte	0x04, 0x37
        /*0002*/ 	.short	(.L_8 - .L_7)
.L_7:
        /*0004*/ 	.word	0x00000082


	//----- nvinfo : EIATTR_KPARAM_INFO
	.align		4
.L_8:
        /*0008*/ 	.byte	0x04, 0x17
        /*000a*/ 	.short	(.L_10 - .L_9)
.L_9:
        /*000c*/ 	.word	0x00000000
        /*0010*/ 	.short	0x0007
        /*0012*/ 	.short	0x0024
        /*0014*/ 	.byte	0x00, 0xf0, 0x11, 0x00


	//----- nvinfo : EIATTR_KPARAM_INFO
	.align		4
.L_10:
        /*0018*/ 	.byte	0x04, 0x17
        /*001a*/ 	.short	(.L_12 - .L_11)
.L_11:
        /*001c*/ 	.word	0x00000000
        /*0020*/ 	.short	0x0006
        /*0022*/ 	.short	0x0020
        /*0024*/ 	.byte	0x00, 0xf0, 0x11, 0x00


	//----- nvinfo : EIATTR_KPARAM_INFO
	.align		4
.L_12:
        /*0028*/ 	.byte	0x04, 0x17
        /*002a*/ 	.short	(.L_14 - .L_13)
.L_13:
        /*002c*/ 	.word	0x00000000
        /*0030*/ 	.short	0x0005
        /*0032*/ 	.short	0x001c
        /*0034*/ 	.byte	0x00, 0xf0, 0x11, 0x00


	//----- nvinfo : EIATTR_KPARAM_INFO
	.align		4
.L_14:
        /*0038*/ 	.byte	0x04, 0x17
        /*003a*/ 	.short	(.L_16 - .L_15)
.L_15:
        /*003c*/ 	.word	0x00000000
        /*0040*/ 	.short	0x0004
        /*0042*/ 	.short	0x0018
        /*0044*/ 	.byte	0x00, 0xf0, 0x11, 0x00


	//----- nvinfo : EIATTR_KPARAM_INFO
	.align		4
.L_16:
        /*0048*/ 	.byte	0x04, 0x17
        /*004a*/ 	.short	(.L_18 - .L_17)
.L_17:
        /*004c*/ 	.word	0x00000000
        /*0050*/ 	.short	0x0003
        /*0052*/ 	.short	0x0014
        /*0054*/ 	.byte	0x00, 0xf0, 0x11, 0x00


	//----- nvinfo : EIATTR_KPARAM_INFO
	.align		4
.L_18:
        /*0058*/ 	.byte	0x04, 0x17
        /*005a*/ 	.short	(.L_20 - .L_19)
.L_19:
        /*005c*/ 	.word	0x00000000
        /*0060*/ 	.short	0x0002
        /*0062*/ 	.short	0x0010
        /*0064*/ 	.byte	0x00, 0xf0, 0x11, 0x00


	//----- nvinfo : EIATTR_KPARAM_INFO
	.align		4
.L_20:
        /*0068*/ 	.byte	0x04, 0x17
        /*006a*/ 	.short	(.L_22 - .L_21)
.L_21:
        /*006c*/ 	.word	0x00000000
        /*0070*/ 	.short	0x0001
        /*0072*/ 	.short	0x0008
        /*0074*/ 	.byte	0x00, 0xf5, 0x21, 0x00


	//----- nvinfo : EIATTR_KPARAM_INFO
	.align		4
.L_22:
        /*0078*/ 	.byte	0x04, 0x17
        /*007a*/ 	.short	(.L_24 - .L_23)
.L_23:
        /*007c*/ 	.word	0x00000000
        /*0080*/ 	.short	0x0000
        /*0082*/ 	.short	0x0000
        /*0084*/ 	.byte	0x00, 0xf5, 0x21, 0x00


	//----- nvinfo : EIATTR_SPARSE_MMA_MASK
	.align		4
.L_24:
        /*0088*/ 	.byte	0x03, 0x50
        /*008a*/ 	.short	0x0000


	//----- nvinfo : EIATTR_MAXREG_COUNT
	.align		4
        /*008c*/ 	.byte	0x03, 0x1b
        /*008e*/ 	.short	0x00ff


	//----- nvinfo : EIATTR_NUM_BARRIERS
	.align		4
        /*0090*/ 	.byte	0x02, 0x4c
        /*0092*/ 	.byte	0x01
	.zero		1


	//----- nvinfo : EIATTR_MERCURY_ISA_VERSION
	.align		4
        /*0094*/ 	.byte	0x03, 0x5f
        /*0096*/ 	.short	0x0101


	//----- nvinfo : EIATTR_VRC_CTA_INIT_COUNT
	.align		4
        /*0098*/ 	.byte	0x02, 0x4a
	.zero		1
	.zero		1


	//----- nvinfo : EIATTR_EXIT_INSTR_OFFSETS
	.align		4
        /*009c*/ 	.byte	0x04, 0x1c
        /*009e*/ 	.short	(.L_26 - .L_25)


	//   ....[0]....
.L_25:
        /*00a0*/ 	.word	0x00000070


	//   ....[1]....
        /*00a4*/ 	.word	0x00000310


	//   ....[2]....
        /*00a8*/ 	.word	0x000003f0


	//----- nvinfo : EIATTR_CRS_STACK_SIZE
	.align		4
.L_26:
        /*00ac*/ 	.byte	0x04, 0x1e
        /*00ae*/ 	.short	(.L_28 - .L_27)
.L_27:
        /*00b0*/ 	.word	0x00000000


	//----- nvinfo : EIATTR_CBANK_PARAM_SIZE
	.align		4
.L_28:
        /*00b4*/ 	.byte	0x03, 0x19
        /*00b6*/ 	.short	0x0028


	//----- nvinfo : EIATTR_PARAM_CBANK
	.align		4
        /*00b8*/ 	.byte	0x04, 0x0a
        /*00ba*/ 	.short	(.L_30 - .L_29)
	.align		4
.L_29:
        /*00bc*/ 	.word	index@(.nv.constant0._Z10heatKernelPfS_jjffff)
        /*00c0*/ 	.short	0x0380
        /*00c2*/ 	.short	0x0028


	//----- nvinfo : EIATTR_SW_WAR
	.align		4
.L_30:
        /*00c4*/ 	.byte	0x04, 0x36
        /*00c6*/ 	.short	(.L_32 - .L_31)
.L_31:
        /*00c8*/ 	.word	0x00000008
.L_32:


//--------------------- .nv.callgraph             --------------------------
	.section	.nv.callgraph,"",@"SHT_CUDA_CALLGRAPH"
	.align	4
	.sectionentsize	8
	.align		4
        /*0000*/ 	.word	0x00000000
	.align		4
        /*0004*/ 	.word	0xffffffff
	.align		4
        /*0008*/ 	.word	0x00000000
	.align		4
        /*000c*/ 	.word	0xfffffffe
	.align		4
        /*0010*/ 	.word	0x00000000
	.align		4
        /*0014*/ 	.word	0xfffffffd
	.align		4
        /*0018*/ 	.word	0x00000000
	.align		4
        /*001c*/ 	.word	0xfffffffc


//--------------------- .nv.constant3             --------------------------
	.section	.nv.constant3,"a",@progbits
	.align	8
.nv.constant3:
	.type		gpuCoefficients,@object
	.size		gpuCoefficients,(.L_0 - gpuCoefficients)
gpuCoefficients:
	.zero		8
.L_0:


//--------------------- .text._Z10heatKernelPfS_jjffff --------------------------
	.section	.text._Z10heatKernelPfS_jjffff,"ax",@progbits
	.align	128
        .global         _Z10heatKernelPfS_jjffff
        .type           _Z10heatKernelPfS_jjffff,@function
        .size           _Z10heatKernelPfS_jjffff,(.L_x_8 - _Z10heatKernelPfS_jjffff)
        .other          _Z10heatKernelPfS_jjffff,@"STO_CUDA_ENTRY STV_DEFAULT"
_Z10heatKernelPfS_jjffff:
.text._Z10heatKernelPfS_jjffff:
[----:B------:R-:W-:Y:S08]  /*0000*/  LDC R1, c[0x0][0x37c] ;  /* 0x0000df00ff017b82 */ /* 0x000ff00000000800 */
[----:B------:R-:W0:Y:S01]  /*0010*/  LDC R4, c[0x0][0x390] ;  /* 0x0000e400ff047b82 */ /* 0x000e220000000800 */
[----:B------:R-:W1:Y:S07]  /*0020*/  S2R R7, SR_TID.X ;  /* 0x0000000000077919 */ /* 0x000e6e0000002100 */
[----:B------:R-:W2:Y:S08]  /*0030*/  LDC R0, c[0x0][0x360] ;  /* 0x0000d800ff007b82 */ /* 0x000eb00000000800 */
[----:B------:R-:W3:Y:S01]  /*0040*/  S2UR UR6, SR_CTAID.X ;  /* 0x00000000000679c3 */ /* 0x000ee20000002500 */
[----:B0-----:R-:W-:-:S05]  /*0050*/  VIADD R5, R4, 0xffffffff ;  /* 0xffffffff04057836 */ /* 0x001fca0000000000 */
[----:B------:R-:W-:-:S13]  /*0060*/  ISETP.GE.U32.AND P0, PT, R5, 0x2, PT ;  /* 0x000000020500780c */ /* 0x000fda0003f06070 */
[----:B-123--:R-:W-:Y:S05]  /*0070*/  @!P0 EXIT ;  /* 0x000000000000894d */ /* 0x00efea0003800000 */
[----:B------:R-:W0:Y:S01]  /*0080*/  LDC.64 R2, c[0x0][0x380] ;  /* 0x0000e000ff027b82 */ /* 0x000e220000000a00 */
[C---:B------:R-:W-:Y:S01]  /*0090*/  VIADD R6, R4.reuse, 0xfffffffd ;  /* 0xfffffffd04067836 */ /* 0x040fe20000000000 */
[----:B------:R-:W-:Y:S01]  /*00a0*/  IADD3 R4, PT, PT, R4, -0x2, RZ ;  /* 0xfffffffe04047810 */ /* 0x000fe20007ffe0ff */
[----:B------:R-:W1:Y:S01]  /*00b0*/  LDCU.64 UR4, c[0x0][0x358] ;  /* 0x00006b00ff0477ac */ /* 0x000e620008000a00 */
[----:B------:R-:W-:Y:S02]  /*00c0*/  IMAD R0, R0, UR6, R7 ;  /* 0x0000000600007c24 */ /* 0x000fe4000f8e0207 */
[----:B------:R-:W-:Y:S01]  /*00d0*/  ISETP.GE.U32.AND P0, PT, R6, 0x3, PT ;  /* 0x000000030600780c */ /* 0x000fe20003f06070 */
[----:B0-----:R-:W-:Y:S01]  /*00e0*/  IMAD.WIDE.U32 R2, R5, 0x4, R2 ;  /* 0x0000000405027825 */ /* 0x001fe200078e0002 */
[----:B------:R-:W-:-:S11]  /*00f0*/  LOP3.LUT R5, R4, 0x3, RZ, 0xc0, !PT ;  /* 0x0000000304057812 */ /* 0x000fd600078ec0ff */
[----:B-1----:R-:W-:Y:S05]  /*0100*/  @!P0 BRA `(.L_x_0) ;  /* 0x00000000007c8947 */ /* 0x002fea0003800000 */
[----:B------:R-:W-:Y:S01]  /*0110*/  LOP3.LUT R4, R4, 0xfffffffc, RZ, 0xc0, !PT ;  /* 0xfffffffc04047812 */ /* 0x000fe200078ec0ff */
[----:B------:R-:W0:Y:S01]  /*0120*/  LDCU UR6, c[0x0][0x398] ;  /* 0x00007300ff0677ac */ /* 0x000e220008000800 */
[C---:B------:R-:W-:Y:S02]  /*0130*/  ISETP.NE.AND P0, PT, R0.reuse, -0x1, PT ;  /* 0xffffffff0000780c */ /* 0x040fe40003f05270 */
[----:B------:R-:W-:Y:S01]  /*0140*/  ISETP.NE.AND P1, PT, R0, -0x1, PT ;  /* 0xffffffff0000780c */ /* 0x000fe20003f25270 */
[----:B------:R-:W-:-:S12]  /*0150*/  IMAD.MOV R4, RZ, RZ, -R4 ;  /* 0x000000ffff047224 */ /* 0x000fd800078e0a04 */
.L_x_3:
[----:B------:R-:W-:Y:S08]  /*0160*/  BAR.SYNC.DEFER_BLOCKING 0x0 ;  /* 0x0000000000007b1d */ /* 0x000ff00000010000 */
[----:B-12---:R-:W1:Y:S01]  /*0170*/  @!P0 LDC R7, c[0x0][0x398] ;  /* 0x0000e600ff078b82 */ /* 0x006e620000000800 */
[----:B------:R-:W1:Y:S02]  /*0180*/  @!P0 LDG.E R6, desc[UR4][R2.64] ;  /* 0x0000000402068981 */ /* 0x000e64000c1e1900 */
[----:B-1----:R-:W-:-:S05]  /*0190*/  @!P0 FADD R7, R6, R7 ;  /* 0x0000000706078221 */ /* 0x002fca0000000000 */
[----:B------:R1:W-:Y:S01]  /*01a0*/  @!P0 STG.E desc[UR4][R2.64], R7 ;  /* 0x0000000702008986 */ /* 0x0003e2000c101904 */
[----:B------:R-:W-:Y:S01]  /*01b0*/  BAR.SYNC.DEFER_BLOCKING 0x0 ;  /* 0x0000000000007b1d */ /* 0x000fe20000010000 */
[----:B------:R-:W-:-:S13]  /*01c0*/  PLOP3.LUT P0, PT, P1, PT, PT, 0x80, 0x8 ;  /* 0x000000000008781c */ /* 0x000fda0000f0f070 */
[----:B------:R-:W2:Y:S08]  /*01d0*/  @!P0 LDC R9, c[0x0][0x398] ;  /* 0x0000e600ff098b82 */ /* 0x000eb00000000800 */
[----:B------:R-:W3:Y:S01]  /*01e0*/  @!P0 LDC R11, c[0x0][0x398] ;  /* 0x0000e600ff0b8b82 */ /* 0x000ee20000000800 */
[----:B------:R-:W2:Y:S02]  /*01f0*/  @!P0 LDG.E R6, desc[UR4][R2.64] ;  /* 0x0000000402068981 */ /* 0x000ea4000c1e1900 */
[----:B--2---:R-:W-:-:S05]  /*0200*/  @!P0 FADD R9, R6, R9 ;  /* 0x0000000906098221 */ /* 0x004fca0000000000 */
[----:B------:R1:W-:Y:S01]  /*0210*/  @!P0 STG.E desc[UR4][R2.64], R9 ;  /* 0x0000000902008986 */ /* 0x0003e2000c101904 */
[----:B------:R-:W-:Y:S06]  /*0220*/  BAR.SYNC.DEFER_BLOCKING 0x0 ;  /* 0x0000000000007b1d */ /* 0x000fec0000010000 */
[----:B------:R-:W3:Y:S01]  /*0230*/  @!P0 LDG.E R6, desc[UR4][R2.64] ;  /* 0x0000000402068981 */ /* 0x000ee2000c1e1900 */
[----:B------:R-:W-:Y:S01]  /*0240*/  IADD3 R4, PT, PT, R4, 0x4, RZ ;  /* 0x0000000404047810 */ /* 0x000fe20007ffe0ff */
[----:B------:R-:W-:Y:S03]  /*0250*/  BSSY.RECONVERGENT B0, `(.L_x_1) ;  /* 0x0000009000007945 */ /* 0x000fe60003800200 */
[----:B------:R-:W-:Y:S01]  /*0260*/  ISETP.NE.AND P2, PT, R4, RZ, PT ;  /* 0x000000ff0400720c */ /* 0x000fe20003f45270 */
[----:B---3--:R-:W-:-:S05]  /*0270*/  @!P0 FADD R11, R6, R11 ;  /* 0x0000000b060b8221 */ /* 0x008fca0000000000 */
[----:B------:R1:W-:Y:S01]  /*0280*/  @!P0 STG.E desc[UR4][R2.64], R11 ;  /* 0x0000000b02008986 */ /* 0x0003e2000c101904 */
[----:B------:R-:W-:Y:S06]  /*0290*/  BAR.SYNC.DEFER_BLOCKING 0x0 ;  /* 0x0000000000007b1d */ /* 0x000fec0000010000 */
[----:B------:R-:W-:Y:S05]  /*02a0*/  @P0 BRA `(.L_x_2) ;  /* 0x00000000000c0947 */ /* 0x000fea0003800000 */
[----:B------:R-:W0:Y:S02]  /*02b0*/  LDG.E R6, desc[UR4][R2.64] ;  /* 0x0000000402067981 */ /* 0x000e24000c1e1900 */
[----:B01----:R-:W-:-:S05]  /*02c0*/  FADD R7, R6, UR6 ;  /* 0x0000000606077e21 */ /* 0x003fca0008000000 */
[----:B------:R2:W-:Y:S02]  /*02d0*/  STG.E desc[UR4][R2.64], R7 ;  /* 0x0000000702007986 */ /* 0x0005e4000c101904 */
.L_x_2:
[----:B0-----:R-:W-:Y:S05]  /*02e0*/  BSYNC.RECONVERGENT B0 ;  /* 0x0000000000007941 */ /* 0x001fea0003800200 */
.L_x_1:
[----:B------:R-:W-:Y:S05]  /*02f0*/  @P2 BRA `(.L_x_3) ;  /* 0xfffffffc00982947 */ /* 0x000fea000383ffff */
.L_x_0:
[----:B------:R-:W-:-:S13]  /*0300*/  ISETP.NE.AND P0, PT, R5, RZ, PT ;  /* 0x000000ff0500720c */ /* 0x000fda0003f05270 */
[----:B------:R-:W-:Y:S05]  /*0310*/  @!P0 EXIT ;  /* 0x000000000000894d */ /* 0x000fea0003800000 */
[----:B------:R-:W-:Y:S01]  /*0320*/  ISETP.NE.AND P1, PT, R0, -0x1, PT ;  /* 0xffffffff0000780c */ /* 0x000fe20003f25270 */
[----:B------:R-:W-:Y:S01]  /*0330*/  IMAD.MOV R5, RZ, RZ, -R5 ;  /* 0x000000ffff057224 */ /* 0x000fe200078e0a05 */
[----:B------:R-:W0:Y:S11]  /*0340*/  LDCU UR6, c[0x0][0x398] ;  /* 0x00007300ff0677ac */ /* 0x000e360008000800 */
.L_x_6:
[----:B------:R-:W-:Y:S01]  /*0350*/  IADD3 R5, PT, PT, R5, 0x1, RZ ;  /* 0x0000000105057810 */ /* 0x000fe20007ffe0ff */
[----:B------:R-:W-:Y:S03]  /*0360*/  BAR.SYNC.DEFER_BLOCKING 0x0 ;  /* 0x0000000000007b1d */ /* 0x000fe60000010000 */
[----:B------:R-:W-:-:S03]  /*0370*/  ISETP.NE.AND P0, PT, R5, RZ, PT ;  /* 0x000000ff0500720c */ /* 0x000fc60003f05270 */
[----:B------:R-:W-:Y:S04]  /*0380*/  BSSY.RECONVERGENT B0, `(.L_x_4) ;  /* 0x0000005000007945 */ /* 0x000fe80003800200 */
[----:B---3--:R-:W-:Y:S06]  /*0390*/  @P1 BRA `(.L_x_5) ;  /* 0x00000000000c1947 */ /* 0x008fec0003800000 */
[----:B------:R-:W0:Y:S02]  /*03a0*/  LDG.E R0, desc[UR4][R2.64] ;  /* 0x0000000402007981 */ /* 0x000e24000c1e1900 */
[----:B012---:R-:W-:-:S05]  /*03b0*/  FADD R7, R0, UR6 ;  /* 0x0000000600077e21 */ /* 0x007fca0008000000 */
[----:B------:R3:W-:Y:S02]  /*03c0*/  STG.E desc[UR4][R2.64], R7 ;  /* 0x0000000702007986 */ /* 0x0007e4000c101904 */
.L_x_5:
[----:B0-----:R-:W-:Y:S05]  /*03d0*/  BSYNC.RECONVERGENT B0 ;  /* 0x0000000000007941 */ /* 0x001fea0003800200 */
.L_x_4:
[----:B------:R-:W-:Y:S05]  /*03e0*/  @P0 BRA `(.L_x_6) ;  /* 0xfffffffc00d80947 */ /* 0x000fea000383ffff */
[----:B------:R-:W-:Y:S05]  /*03f0*/  EXIT ;  /* 0x000000000000794d */ /* 0x000fea0003800000 */
.L_x_7:
[----:B------:R-:W-:-:S00]  /*0400*/  BRA `(.L_x_7) ;  /* 0xfffffffc00fc7947 */ /* 0x000fc0000383ffff */
[----:B------:R-:W-:-:S00]  /*0410*/  NOP ;  /* 0x0000000000007918 */ /* 0x000fc00000000000 */
        /* <DEDUP_REMOVED lines=14> */
.L_x_8:


//--------------------- .nv.shared.reserved.0     --------------------------
	.section	.nv.shared.reserved.0,"aw",@nobits
	.weak		__nv_reservedSMEM_offset_0_alias
	.size		__nv_reservedSMEM_offset_0_alias, 0, 64
	.other		__nv_reservedSMEM_offset_0_alias,@"STO_CUDA_RESERVED_SHARED STV_DEFAULT"
__nv_reservedSMEM_offset_0_alias:
	.zero		0
	.zero		64


//--------------------- .nv.constant0._Z10heatKernelPfS_jjffff --------------------------
	.section	.nv.constant0._Z10heatKernelPfS_jjffff,"a",@progbits
	.sectionflags	@""
	.align	4
.nv.constant0._Z10heatKernelPfS_jjffff:
	.zero		936


//--------------------- SYMBOLS --------------------------

	.type		.nv.reservedSmem.offset0,@object
	.size		.nv.reservedSmem.offset0,0x4
